	.headerflags	@"EF_CUDA_TEXMODE_UNIFIED EF_CUDA_64BIT_ADDRESS EF_CUDA_SM89 EF_CUDA_VIRTUAL_SM(EF_CUDA_SM89)"
	.elftype	@"ET_EXEC"


//--------------------- .nv.info                  --------------------------
	.section	.nv.info,"",@"SHT_CUDA_INFO"
	.align	4


	//----- nvinfo : EIATTR_REGCOUNT
	.align		4
        /*0000*/ 	.byte	0x04, 0x2f
        /*0002*/ 	.short	(.L_1 - .L_0)
	.align		4
.L_0:
        /*0004*/ 	.word	index@(triton__0d1d2de)
        /*0008*/ 	.word	0x0000000a


	//----- nvinfo : EIATTR_MAX_STACK_SIZE
	.align		4
.L_1:
        /*000c*/ 	.byte	0x04, 0x23
        /*000e*/ 	.short	(.L_3 - .L_2)
	.align		4
.L_2:
        /*0010*/ 	.word	index@(triton__0d1d2de)
        /*0014*/ 	.word	0x00000000


	//----- nvinfo : EIATTR_MIN_STACK_SIZE
	.align		4
.L_3:
        /*0018*/ 	.byte	0x04, 0x12
        /*001a*/ 	.short	(.L_5 - .L_4)
	.align		4
.L_4:
        /*001c*/ 	.word	index@(triton__0d1d2de)
        /*0020*/ 	.word	0x00000000


	//----- nvinfo : EIATTR_FRAME_SIZE
	.align		4
.L_5:
        /*0024*/ 	.byte	0x04, 0x11
        /*0026*/ 	.short	(.L_7 - .L_6)
	.align		4
.L_6:
        /*0028*/ 	.word	index@(triton__0d1d2de)
        /*002c*/ 	.word	0x00000000
.L_7:


//--------------------- .nv.info.triton__0d1d2de  --------------------------
	.section	.nv.info.triton__0d1d2de,"",@"SHT_CUDA_INFO"
	.align	4


	//----- nvinfo : EIATTR_CUDA_API_VERSION
	.align		4
        /*0000*/ 	.byte	0x04, 0x37
        /*0002*/ 	.short	(.L_9 - .L_8)
.L_8:
        /*0004*/ 	.word	0x0000007b


	//----- nvinfo : EIATTR_PARAM_CBANK
	.align		4
.L_9:
        /*0008*/ 	.byte	0x04, 0x0a
        /*000a*/ 	.short	(.L_11 - .L_10)
	.align		4
.L_10:
        /*000c*/ 	.word	index@(.nv.constant0.triton__0d1d2de)
        /*0010*/ 	.short	0x0160
        /*0012*/ 	.short	0x0014


	//----- nvinfo : EIATTR_CBANK_PARAM_SIZE
	.align		4
.L_11:
        /*0014*/ 	.byte	0x03, 0x19
        /*0016*/ 	.short	0x0014


	//----- nvinfo : EIATTR_KPARAM_INFO
	.align		4
        /*0018*/ 	.byte	0x04, 0x17
        /*001a*/ 	.short	(.L_13 - .L_12)
.L_12:
        /*001c*/ 	.word	0x00000000
        /*0020*/ 	.short	0x0002
        /*0022*/ 	.short	0x0010
        /*0024*/ 	.byte	0x00, 0xf0, 0x11, 0x00


	//----- nvinfo : EIATTR_KPARAM_INFO
	.align		4
.L_13:
        /*0028*/ 	.byte	0x04, 0x17
        /*002a*/ 	.short	(.L_15 - .L_14)
.L_14:
        /*002c*/ 	.word	0x00000000
        /*0030*/ 	.short	0x0001
        /*0032*/ 	.short	0x0008
        /*0034*/ 	.byte	0x00, 0xf0, 0x21, 0x00


	//----- nvinfo : EIATTR_KPARAM_INFO
	.align		4
.L_15:
        /*0038*/ 	.byte	0x04, 0x17
        /*003a*/ 	.short	(.L_17 - .L_16)
.L_16:
        /*003c*/ 	.word	0x00000000
        /*0040*/ 	.short	0x0000
        /*0042*/ 	.short	0x0000
        /*0044*/ 	.byte	0x00, 0xf0, 0x21, 0x00


	//----- nvinfo : EIATTR_MAXREG_COUNT
	.align		4
.L_17:
        /*0048*/ 	.byte	0x03, 0x1b
        /*004a*/ 	.short	0x00ff


	//----- nvinfo : EIATTR_EXIT_INSTR_OFFSETS
	.align		4
        /*004c*/ 	.byte	0x04, 0x1c
        /*004e*/ 	.short	(.L_19 - .L_18)


	//   ....[0]....
.L_18:
        /*0050*/ 	.word	0x000000e0


	//----- nvinfo : EIATTR_MAX_THREADS
	.align		4
.L_19:
        /*0054*/ 	.byte	0x04, 0x05
        /*0056*/ 	.short	(.L_21 - .L_20)
.L_20:
        /*0058*/ 	.word	0x00000100
        /*005c*/ 	.word	0x00000001
        /*0060*/ 	.word	0x00000001
.L_21:


//--------------------- .nv.rel.action            --------------------------
	.section	.nv.rel.action,"",@"SHT_CUDA_RELOCINFO"
	.align	8
	.sectionentsize	8
        /*0000*/ 	.byte	0x73, 0x00, 0x00, 0x00, 0x00, 0x00, 0x00, 0x00, 0x00, 0x00, 0x00, 0x11, 0x25, 0x00, 0x05, 0x36


//--------------------- .nv.constant0.triton__0d1d2de --------------------------
	.section	.nv.constant0.triton__0d1d2de,"a",@progbits
	.align	4
.nv.constant0.triton__0d1d2de:
	.zero		372


//--------------------- .text.triton__0d1d2de     --------------------------
	.section	.text.triton__0d1d2de,"ax",@progbits
	.sectioninfo	@"SHI_REGISTERS=10"
	.align	128
        .global         triton__0d1d2de
        .type           triton__0d1d2de,@function
        .size           triton__0d1d2de,(.L_x_1 - triton__0d1d2de)
        .other          triton__0d1d2de,@"STO_CUDA_ENTRY STV_DEFAULT"
triton__0d1d2de:
.text.triton__0d1d2de:
[----:B------:R-:W-:-:S02]  /*0000*/  MOV R1, c[0x0][0x28] ;  /* 0x00000a0000017a02 */ /* 0x000fc40000000f00 */
[----:B------:R-:W0:Y:S01]  /*0010*/  S2R R0, SR_TID.X ;  /* 0x0000000000007919 */ /* 0x000e220000002100 */
[----:B------:R-:W-:Y:S01]  /*0020*/  IMAD.MOV.U32 R5, RZ, RZ, 0x4 ;  /* 0x00000004ff057424 */ /* 0x000fe200078e00ff */
[----:B------:R-:W-:Y:S02]  /*0030*/  ULDC.64 UR4, c[0x0][0x118] ;  /* 0x0000460000047ab9 */ /* 0x000fe40000000a00 */
[----:B------:R-:W1:Y:S01]  /*0040*/  S2R R3, SR_CTAID.X ;  /* 0x0000000000037919 */ /* 0x000e620000002500 */
[----:B0-----:R-:W-:-:S04]  /*0050*/  SHF.L.U32 R0, R0, 0x1, RZ ;  /* 0x0000000100007819 */ /* 0x001fc800000006ff */
[----:B------:R-:W-:-:S04]  /*0060*/  LOP3.LUT R0, R0, 0x1fe, RZ, 0xc0, !PT ;  /* 0x000001fe00007812 */ /* 0x000fc800078ec0ff */
[----:B-1----:R-:W-:-:S05]  /*0070*/  LEA R0, R3, R0, 0x9 ;  /* 0x0000000003007211 */ /* 0x002fca00078e48ff */
[----:B------:R-:W-:-:S06]  /*0080*/  IMAD.WIDE R2, R0, R5, c[0x0][0x160] ;  /* 0x0000580000027625 */ /* 0x000fcc00078e0205 */
[----:B------:R-:W2:Y:S01]  /*0090*/  LDG.E.64 R2, [R2.64] ;  /* 0x0000000402027981 */ /* 0x000ea2000c1e1b00 */
[----:B------:R-:W-:-:S04]  /*00a0*/  IMAD.MOV.U32 R5, RZ, RZ, 0x2 ;  /* 0x00000002ff057424 */ /* 0x000fc800078e00ff */
[----:B------:R-:W-:Y:S01]  /*00b0*/  IMAD.WIDE R4, R0, R5, c[0x0][0x168] ;  /* 0x00005a0000047625 */ /* 0x000fe200078e0205 */
[----:B--2---:R-:W-:-:S05]  /*00c0*/  F2FP.BF16.F32.PACK_AB R7, R3, R2 ;  /* 0x000000020307723e */ /* 0x004fca00000010ff */
[----:B------:R-:W-:Y:S01]  /*00d0*/  STG.E [R4.64], R7 ;  /* 0x0000000704007986 */ /* 0x000fe2000c101904 */
[----:B------:R-:W-:Y:S05]  /*00e0*/  EXIT ;  /* 0x000000000000794d */ /* 0x000fea0003800000 */
.L_x_0:
[----:B------:R-:W-:-:S00]  /*00f0*/  BRA `(.L_x_0) ;  /* 0xfffffff000007947 */ /* 0x000fc0000383ffff */
[----:B------:R-:W-:-:S00]  /*0100*/  NOP ;  /* 0x0000000000007918 */ /* 0x000fc00000000000 */
[----:B------:R-:W-:-:S00]  /*0110*/  NOP ;  /* 0x0000000000007918 */ /* 0x000fc00000000000 */
[----:B------:R-:W-:-:S00]  /*0120*/  NOP ;  /* 0x0000000000007918 */ /* 0x000fc00000000000 */
[----:B------:R-:W-:-:S00]  /*0130*/  NOP ;  /* 0x0000000000007918 */ /* 0x000fc00000000000 */
[----:B------:R-:W-:-:S00]  /*0140*/  NOP ;  /* 0x0000000000007918 */ /* 0x000fc00000000000 */
[----:B------:R-:W-:-:S00]  /*0150*/  NOP ;  /* 0x0000000000007918 */ /* 0x000fc00000000000 */
[----:B------:R-:W-:-:S00]  /*0160*/  NOP ;  /* 0x0000000000007918 */ /* 0x000fc00000000000 */
[----:B------:R-:W-:-:S00]  /*0170*/  NOP ;  /* 0x0000000000007918 */ /* 0x000fc00000000000 */
.L_x_1:
